//
// Generated by NVIDIA NVVM Compiler
//
// Compiler Build ID: CL-36424714
// Cuda compilation tools, release 13.0, V13.0.88
// Based on NVVM 20.0.0
//

.version 9.0
.target sm_100
.address_size 64

	// .globl	cuda_update_live

.visible .entry cuda_update_live(
	.param .u32 cuda_update_live_param_0,
	.param .u64 .ptr .align 1 cuda_update_live_param_1,
	.param .u64 .ptr .align 1 cuda_update_live_param_2,
	.param .u64 .ptr .align 1 cuda_update_live_param_3,
	.param .u64 .ptr .align 1 cuda_update_live_param_4,
	.param .f32 cuda_update_live_param_5,
	.param .f32 cuda_update_live_param_6,
	.param .u64 .ptr .align 1 cuda_update_live_param_7,
	.param .u64 .ptr .align 1 cuda_update_live_param_8,
	.param .u64 .ptr .align 1 cuda_update_live_param_9,
	.param .u64 .ptr .align 1 cuda_update_live_param_10,
	.param .u64 .ptr .align 1 cuda_update_live_param_11,
	.param .u64 .ptr .align 1 cuda_update_live_param_12,
	.param .u64 .ptr .align 1 cuda_update_live_param_13,
	.param .u64 .ptr .align 1 cuda_update_live_param_14,
	.param .u64 .ptr .align 1 cuda_update_live_param_15,
	.param .u64 .ptr .align 1 cuda_update_live_param_16,
	.param .u32 cuda_update_live_param_17,
	.param .u32 cuda_update_live_param_18,
	.param .u32 cuda_update_live_param_19,
	.param .f32 cuda_update_live_param_20,
	.param .u64 .ptr .align 1 cuda_update_live_param_21,
	.param .u32 cuda_update_live_param_22
)
{
	.reg .pred 	%p<15>;
	.reg .b16 	%rs<8>;
	.reg .b32 	%r<42>;
	.reg .b32 	%f<6>;
	.reg .b64 	%rd<72>;

	ld.param.u32 	%r20, [cuda_update_live_param_0];
	ld.param.u64 	%rd24, [cuda_update_live_param_2];
	ld.param.u64 	%rd16, [cuda_update_live_param_3];
	ld.param.u64 	%rd25, [cuda_update_live_param_4];
	ld.param.f32 	%f1, [cuda_update_live_param_5];
	ld.param.u64 	%rd18, [cuda_update_live_param_8];
	ld.param.u64 	%rd26, [cuda_update_live_param_9];
	ld.param.u64 	%rd27, [cuda_update_live_param_10];
	ld.param.u64 	%rd19, [cuda_update_live_param_11];
	ld.param.u64 	%rd20, [cuda_update_live_param_12];
	ld.param.u64 	%rd21, [cuda_update_live_param_13];
	ld.param.u64 	%rd28, [cuda_update_live_param_14];
	ld.param.u64 	%rd23, [cuda_update_live_param_16];
	ld.param.u32 	%r16, [cuda_update_live_param_17];
	ld.param.u32 	%r17, [cuda_update_live_param_18];
	ld.param.u32 	%r18, [cuda_update_live_param_19];
	ld.param.f32 	%f2, [cuda_update_live_param_20];
	ld.param.u64 	%rd29, [cuda_update_live_param_21];
	ld.param.u32 	%r19, [cuda_update_live_param_22];
	cvta.to.global.u64 	%rd1, %rd28;
	cvta.to.global.u64 	%rd2, %rd25;
	cvta.to.global.u64 	%rd3, %rd26;
	cvta.to.global.u64 	%rd4, %rd24;
	cvta.to.global.u64 	%rd5, %rd29;
	cvta.to.global.u64 	%rd6, %rd27;
	mov.u32 	%r21, %tid.x;
	mov.u32 	%r22, %ctaid.x;
	mov.u32 	%r23, %ntid.x;
	mad.lo.s32 	%r1, %r22, %r23, %r21;
	setp.ge.s32 	%p1, %r1, %r20;
	@%p1 bra 	$L__BB0_22;
	cvta.to.global.u64 	%rd30, %rd21;
	cvt.s64.s32 	%rd31, %r1;
	add.s64 	%rd7, %rd30, %rd31;
	ld.global.u8 	%rs1, [%rd7];
	setp.eq.s16 	%p2, %rs1, 1;
	@%p2 bra 	$L__BB0_9;
	setp.ne.s16 	%p3, %rs1, 2;
	@%p3 bra 	$L__BB0_22;
	mul.wide.s32 	%rd56, %r1, 4;
	add.s64 	%rd8, %rd5, %rd56;
	ld.global.u32 	%r2, [%rd8];
	setp.ne.s32 	%p12, %r2, 0;
	@%p12 bra 	$L__BB0_8;
	add.s64 	%rd9, %rd6, %rd56;
	ld.global.u32 	%r38, [%rd9];
	ld.global.u32 	%r33, [%rd9+4];
	setp.ge.u32 	%p13, %r38, %r33;
	@%p13 bra 	$L__BB0_7;
	cvta.to.global.u64 	%rd10, %rd16;
$L__BB0_6:
	mul.wide.s32 	%rd58, %r38, 4;
	add.s64 	%rd59, %rd3, %rd58;
	ld.global.u32 	%r34, [%rd59];
	cvt.s64.s32 	%rd60, %r34;
	mul.wide.s32 	%rd61, %r34, 4;
	add.s64 	%rd62, %rd2, %rd61;
	mov.b32 	%r35, 0;
	st.global.u32 	[%rd62], %r35;
	add.s64 	%rd63, %rd10, %rd61;
	st.global.f32 	[%rd63], %f2;
	add.s64 	%rd64, %rd1, %rd60;
	mov.b16 	%rs6, 3;
	st.global.u8 	[%rd64], %rs6;
	add.s32 	%r38, %r38, 1;
	ld.global.u32 	%r36, [%rd9+4];
	setp.lt.u32 	%p14, %r38, %r36;
	@%p14 bra 	$L__BB0_6;
$L__BB0_7:
	ld.param.u64 	%rd71, [cuda_update_live_param_15];
	mov.b16 	%rs7, 0;
	st.global.u8 	[%rd7], %rs7;
	cvta.to.global.u64 	%rd65, %rd23;
	add.s64 	%rd67, %rd65, %rd56;
	st.global.u32 	[%rd67], %r16;
	cvta.to.global.u64 	%rd68, %rd71;
	atom.global.add.u32 	%r37, [%rd68], -1;
	bra.uni 	$L__BB0_22;
$L__BB0_8:
	add.s32 	%r32, %r2, -1;
	st.global.u32 	[%rd8], %r32;
	bra.uni 	$L__BB0_22;
$L__BB0_9:
	ld.param.u64 	%rd70, [cuda_update_live_param_7];
	ld.param.u64 	%rd69, [cuda_update_live_param_1];
	cvta.to.global.u64 	%rd32, %rd18;
	mul.wide.s32 	%rd33, %r1, 4;
	add.s64 	%rd34, %rd32, %rd33;
	ld.global.u32 	%r24, [%rd34];
	add.s32 	%r25, %r24, %r17;
	cvta.to.global.u64 	%rd35, %rd69;
	mul.wide.u32 	%rd36, %r25, 4;
	add.s64 	%rd37, %rd35, %rd36;
	ld.global.f32 	%f3, [%rd37];
	cvta.to.global.u64 	%rd38, %rd70;
	add.s64 	%rd39, %rd38, %rd33;
	ld.global.f32 	%f4, [%rd39];
	setp.ltu.f32 	%p4, %f3, %f4;
	@%p4 bra 	$L__BB0_22;
	add.s64 	%rd11, %rd6, %rd33;
	ld.global.u32 	%r39, [%rd11];
	ld.global.u32 	%r26, [%rd11+4];
	setp.ge.u32 	%p5, %r39, %r26;
	@%p5 bra 	$L__BB0_14;
$L__BB0_11:
	mul.wide.s32 	%rd41, %r39, 4;
	add.s64 	%rd42, %rd3, %rd41;
	ld.global.u32 	%r8, [%rd42];
	mul.wide.s32 	%rd43, %r8, 4;
	add.s64 	%rd12, %rd2, %rd43;
	ld.global.f32 	%f5, [%rd12];
	setp.leu.f32 	%p6, %f5, 0f00000000;
	@%p6 bra 	$L__BB0_13;
	st.global.f32 	[%rd12], %f1;
$L__BB0_13:
	cvt.s64.s32 	%rd44, %r8;
	add.s64 	%rd45, %rd1, %rd44;
	mov.b16 	%rs2, 2;
	st.global.u8 	[%rd45], %rs2;
	add.s32 	%r39, %r39, 1;
	ld.global.u32 	%r27, [%rd11+4];
	setp.lt.u32 	%p7, %r39, %r27;
	@%p7 bra 	$L__BB0_11;
$L__BB0_14:
	cvta.to.global.u64 	%rd46, %rd20;
	add.s64 	%rd13, %rd46, %rd33;
	ld.global.u32 	%r41, [%rd13];
	ld.global.u32 	%r28, [%rd13+4];
	setp.ge.u32 	%p8, %r41, %r28;
	@%p8 bra 	$L__BB0_21;
	cvta.to.global.u64 	%rd14, %rd19;
	mov.b32 	%r40, 0;
$L__BB0_16:
	mul.wide.s32 	%rd48, %r41, 4;
	add.s64 	%rd49, %rd14, %rd48;
	ld.global.u32 	%r13, [%rd49];
	setp.eq.s32 	%p9, %r13, 0;
	@%p9 bra 	$L__BB0_20;
	rem.s32 	%r30, %r40, %r18;
	setp.gt.u32 	%p10, %r30, 3;
	@%p10 bra 	$L__BB0_19;
	cvt.u64.u32 	%rd52, %r13;
	add.s64 	%rd53, %rd4, %rd52;
	mov.b16 	%rs4, 4;
	st.global.u8 	[%rd53], %rs4;
	bra.uni 	$L__BB0_20;
$L__BB0_19:
	cvt.u64.u32 	%rd50, %r13;
	add.s64 	%rd51, %rd4, %rd50;
	mov.b16 	%rs3, 8;
	st.global.u8 	[%rd51], %rs3;
$L__BB0_20:
	add.s32 	%r41, %r41, 1;
	add.s32 	%r40, %r40, 1;
	ld.global.u32 	%r31, [%rd13+4];
	setp.lt.u32 	%p11, %r41, %r31;
	@%p11 bra 	$L__BB0_16;
$L__BB0_21:
	mov.b16 	%rs5, 2;
	st.global.u8 	[%rd7], %rs5;
	add.s64 	%rd55, %rd5, %rd33;
	st.global.u32 	[%rd55], %r19;
$L__BB0_22:
	ret;

}


// ===== COMPILED SASS (sm_100) =====

	.target	sm_100

	.elftype	@"ET_EXEC"


//--------------------- .note.nv.tkinfo           --------------------------
	.section	.note.nv.tkinfo,"",@"SHT_NOTE"
	.sectionflags	@"SHF_NOTE_NV_TKINFO"
	.tkinfo
        /*0018*/ 	.word	0x00000002
        /*0030*/ 	.string	""
        /*0030*/ 	.string	"ptxas"
        /*0030*/ 	.string	"Cuda compilation tools, release 13.0, V13.0.88"
        /*0030*/ 	.string	"Build cuda_13.0.r13.0/compiler.36424714_0"
        /*0030*/ 	.string	"-arch sm_100 -m 64 "



//--------------------- .note.nv.cuinfo           --------------------------
	.section	.note.nv.cuinfo,"",@"SHT_NOTE"
	.sectionflags	@"SHF_NOTE_NV_CUINFO"
        /*0018*/ 	.short	0x0002
        /*001a*/ 	.short	0x0064
        /*001c*/ 	.short	0x0082
	.zero		2


//--------------------- .nv.info                  --------------------------
	.section	.nv.info,"",@"SHT_CUDA_INFO"
	.align	4


	//----- nvinfo : EIATTR_REGCOUNT
	.align		4
        /*0000*/ 	.byte	0x04, 0x2f
        /*0002*/ 	.short	(.L_1 - .L_0)
	.align		4
.L_0:
        /*0004*/ 	.word	index@(cuda_update_live)
        /*0008*/ 	.word	0x0000001c


	//----- nvinfo : EIATTR_FRAME_SIZE
	.align		4
.L_1:
        /*000c*/ 	.byte	0x04, 0x11
        /*000e*/ 	.short	(.L_3 - .L_2)
	.align		4
.L_2:
        /*0010*/ 	.word	index@(cuda_update_live)
        /*0014*/ 	.word	0x00000000


	//----- nvinfo : EIATTR_MIN_STACK_SIZE
	.align		4
.L_3:
        /*0018*/ 	.byte	0x04, 0x12
        /*001a*/ 	.short	(.L_5 - .L_4)
	.align		4
.L_4:
        /*001c*/ 	.word	index@(cuda_update_live)
        /*0020*/ 	.word	0x00000000
.L_5:


//--------------------- .nv.compat                --------------------------
	.section	.nv.compat,"",@"SHT_CUDA_COMPAT_INFO"
	.align	4
        /*0000*/ 	.byte	0x02, 0x09, 0x00, 0x00, 0x02, 0x02, 0x01, 0x00, 0x02, 0x05, 0x05, 0x00, 0x03, 0x07, 0x01, 0x01
        /*0010*/ 	.byte	0x02, 0x03, 0x00, 0x00, 0x02, 0x06, 0x01, 0x00, 0x04, 0x0b, 0x08, 0x00, 0x09, 0x00, 0x00, 0x00
        /*0020*/ 	.byte	0x00, 0x00, 0x00, 0x00


//--------------------- .nv.info.cuda_update_live --------------------------
	.section	.nv.info.cuda_update_live,"",@"SHT_CUDA_INFO"
	.sectionflags	@""
	.align	4


	//----- nvinfo : EIATTR_CUDA_API_VERSION
	.align		4
        /*0000*/ 	.byte	0x04, 0x37
        /*0002*/ 	.short	(.L_7 - .L_6)
.L_6:
        /*0004*/ 	.word	0x00000082


	//----- nvinfo : EIATTR_KPARAM_INFO
	.align		4
.L_7:
        /*0008*/ 	.byte	0x04, 0x17
        /*000a*/ 	.short	(.L_9 - .L_8)
.L_8:
        /*000c*/ 	.word	0x00000000
        /*0010*/ 	.short	0x0016
        /*0012*/ 	.short	0x0098
        /*0014*/ 	.byte	0x00, 0xf0, 0x11, 0x00


	//----- nvinfo : EIATTR_KPARAM_INFO
	.align		4
.L_9:
        /*0018*/ 	.byte	0x04, 0x17
        /*001a*/ 	.short	(.L_11 - .L_10)
.L_10:
        /*001c*/ 	.word	0x00000000
        /*0020*/ 	.short	0x0015
        /*0022*/ 	.short	0x0090
        /*0024*/ 	.byte	0x00, 0xf5, 0x21, 0x00


	//----- nvinfo : EIATTR_KPARAM_INFO
	.align		4
.L_11:
        /*0028*/ 	.byte	0x04, 0x17
        /*002a*/ 	.short	(.L_13 - .L_12)
.L_12:
        /*002c*/ 	.word	0x00000000
        /*0030*/ 	.short	0x0014
        /*0032*/ 	.short	0x008c
        /*0034*/ 	.byte	0x00, 0xf0, 0x11, 0x00


	//----- nvinfo : EIATTR_KPARAM_INFO
	.align		4
.L_13:
        /*0038*/ 	.byte	0x04, 0x17
        /*003a*/ 	.short	(.L_15 - .L_14)
.L_14:
        /*003c*/ 	.word	0x00000000
        /*0040*/ 	.short	0x0013
        /*0042*/ 	.short	0x0088
        /*0044*/ 	.byte	0x00, 0xf0, 0x11, 0x00


	//----- nvinfo : EIATTR_KPARAM_INFO
	.align		4
.L_15:
        /*0048*/ 	.byte	0x04, 0x17
        /*004a*/ 	.short	(.L_17 - .L_16)
.L_16:
        /*004c*/ 	.word	0x00000000
        /*0050*/ 	.short	0x0012
        /*0052*/ 	.short	0x0084
        /*0054*/ 	.byte	0x00, 0xf0, 0x11, 0x00


	//----- nvinfo : EIATTR_KPARAM_INFO
	.align		4
.L_17:
        /*0058*/ 	.byte	0x04, 0x17
        /*005a*/ 	.short	(.L_19 - .L_18)
.L_18:
        /*005c*/ 	.word	0x00000000
        /*0060*/ 	.short	0x0011
        /*0062*/ 	.short	0x0080
        /*0064*/ 	.byte	0x00, 0xf0, 0x11, 0x00


	//----- nvinfo : EIATTR_KPARAM_INFO
	.align		4
.L_19:
        /*0068*/ 	.byte	0x04, 0x17
        /*006a*/ 	.short	(.L_21 - .L_20)
.L_20:
        /*006c*/ 	.word	0x00000000
        /*0070*/ 	.short	0x0010
        /*0072*/ 	.short	0x0078
        /*0074*/ 	.byte	0x00, 0xf5, 0x21, 0x00


	//----- nvinfo : EIATTR_KPARAM_INFO
	.align		4
.L_21:
        /*0078*/ 	.byte	0x04, 0x17
        /*007a*/ 	.short	(.L_23 - .L_22)
.L_22:
        /*007c*/ 	.word	0x00000000
        /*0080*/ 	.short	0x000f
        /*0082*/ 	.short	0x0070
        /*0084*/ 	.byte	0x00, 0xf5, 0x21, 0x00


	//----- nvinfo : EIATTR_KPARAM_INFO
	.align		4
.L_23:
        /*0088*/ 	.byte	0x04, 0x17
        /*008a*/ 	.short	(.L_25 - .L_24)
.L_24:
        /*008c*/ 	.word	0x00000000
        /*0090*/ 	.short	0x000e
        /*0092*/ 	.short	0x0068
        /*0094*/ 	.byte	0x00, 0xf5, 0x21, 0x00


	//----- nvinfo : EIATTR_KPARAM_INFO
	.align		4
.L_25:
        /*0098*/ 	.byte	0x04, 0x17
        /*009a*/ 	.short	(.L_27 - .L_26)
.L_26:
        /*009c*/ 	.word	0x00000000
        /*00a0*/ 	.short	0x000d
        /*00a2*/ 	.short	0x0060
        /*00a4*/ 	.byte	0x00, 0xf5, 0x21, 0x00


	//----- nvinfo : EIATTR_KPARAM_INFO
	.align		4
.L_27:
        /*00a8*/ 	.byte	0x04, 0x17
        /*00aa*/ 	.short	(.L_29 - .L_28)
.L_28:
        /*00ac*/ 	.word	0x00000000
        /*00b0*/ 	.short	0x000c
        /*00b2*/ 	.short	0x0058
        /*00b4*/ 	.byte	0x00, 0xf5, 0x21, 0x00


	//----- nvinfo : EIATTR_KPARAM_INFO
	.align		4
.L_29:
        /*00b8*/ 	.byte	0x04, 0x17
        /*00ba*/ 	.short	(.L_31 - .L_30)
.L_30:
        /*00bc*/ 	.word	0x00000000
        /*00c0*/ 	.short	0x000b
        /*00c2*/ 	.short	0x0050
        /*00c4*/ 	.byte	0x00, 0xf5, 0x21, 0x00


	//----- nvinfo : EIATTR_KPARAM_INFO
	.align		4
.L_31:
        /*00c8*/ 	.byte	0x04, 0x17
        /*00ca*/ 	.short	(.L_33 - .L_32)
.L_32:
        /*00cc*/ 	.word	0x00000000
        /*00d0*/ 	.short	0x000a
        /*00d2*/ 	.short	0x0048
        /*00d4*/ 	.byte	0x00, 0xf5, 0x21, 0x00


	//----- nvinfo : EIATTR_KPARAM_INFO
	.align		4
.L_33:
        /*00d8*/ 	.byte	0x04, 0x17
        /*00da*/ 	.short	(.L_35 - .L_34)
.L_34:
        /*00dc*/ 	.word	0x00000000
        /*00e0*/ 	.short	0x0009
        /*00e2*/ 	.short	0x0040
        /*00e4*/ 	.byte	0x00, 0xf5, 0x21, 0x00


	//----- nvinfo : EIATTR_KPARAM_INFO
	.align		4
.L_35:
        /*00e8*/ 	.byte	0x04, 0x17
        /*00ea*/ 	.short	(.L_37 - .L_36)
.L_36:
        /*00ec*/ 	.word	0x00000000
        /*00f0*/ 	.short	0x0008
        /*00f2*/ 	.short	0x0038
        /*00f4*/ 	.byte	0x00, 0xf5, 0x21, 0x00


	//----- nvinfo : EIATTR_KPARAM_INFO
	.align		4
.L_37:
        /*00f8*/ 	.byte	0x04, 0x17
        /*00fa*/ 	.short	(.L_39 - .L_38)
.L_38:
        /*00fc*/ 	.word	0x00000000
        /*0100*/ 	.short	0x0007
        /*0102*/ 	.short	0x0030
        /*0104*/ 	.byte	0x00, 0xf5, 0x21, 0x00


	//----- nvinfo : EIATTR_KPARAM_INFO
	.align		4
.L_39:
        /*0108*/ 	.byte	0x04, 0x17
        /*010a*/ 	.short	(.L_41 - .L_40)
.L_40:
        /*010c*/ 	.word	0x00000000
        /*0110*/ 	.short	0x0006
        /*0112*/ 	.short	0x002c
        /*0114*/ 	.byte	0x00, 0xf0, 0x11, 0x00


	//----- nvinfo : EIATTR_KPARAM_INFO
	.align		4
.L_41:
        /*0118*/ 	.byte	0x04, 0x17
        /*011a*/ 	.short	(.L_43 - .L_42)
.L_42:
        /*011c*/ 	.word	0x00000000
        /*0120*/ 	.short	0x0005
        /*0122*/ 	.short	0x0028
        /*0124*/ 	.byte	0x00, 0xf0, 0x11, 0x00


	//----- nvinfo : EIATTR_KPARAM_INFO
	.align		4
.L_43:
        /*0128*/ 	.byte	0x04, 0x17
        /*012a*/ 	.short	(.L_45 - .L_44)
.L_44:
        /*012c*/ 	.word	0x00000000
        /*0130*/ 	.short	0x0004
        /*0132*/ 	.short	0x0020
        /*0134*/ 	.byte	0x00, 0xf5, 0x21, 0x00


	//----- nvinfo : EIATTR_KPARAM_INFO
	.align		4
.L_45:
        /*0138*/ 	.byte	0x04, 0x17
        /*013a*/ 	.short	(.L_47 - .L_46)
.L_46:
        /*013c*/ 	.word	0x00000000
        /*0140*/ 	.short	0x0003
        /*0142*/ 	.short	0x0018
        /*0144*/ 	.byte	0x00, 0xf5, 0x21, 0x00


	//----- nvinfo : EIATTR_KPARAM_INFO
	.align		4
.L_47:
        /*0148*/ 	.byte	0x04, 0x17
        /*014a*/ 	.short	(.L_49 - .L_48)
.L_48:
        /*014c*/ 	.word	0x00000000
        /*0150*/ 	.short	0x0002
        /*0152*/ 	.short	0x0010
        /*0154*/ 	.byte	0x00, 0xf5, 0x21, 0x00


	//----- nvinfo : EIATTR_KPARAM_INFO
	.align		4
.L_49:
        /*0158*/ 	.byte	0x04, 0x17
        /*015a*/ 	.short	(.L_51 - .L_50)
.L_50:
        /*015c*/ 	.word	0x00000000
        /*0160*/ 	.short	0x0001
        /*0162*/ 	.short	0x0008
        /*0164*/ 	.byte	0x00, 0xf5, 0x21, 0x00


	//----- nvinfo : EIATTR_KPARAM_INFO
	.align		4
.L_51:
        /*0168*/ 	.byte	0x04, 0x17
        /*016a*/ 	.short	(.L_53 - .L_52)
.L_52:
        /*016c*/ 	.word	0x00000000
        /*0170*/ 	.short	0x0000
        /*0172*/ 	.short	0x0000
        /*0174*/ 	.byte	0x00, 0xf0, 0x11, 0x00


	//----- nvinfo : EIATTR_SPARSE_MMA_MASK
	.align		4
.L_53:
        /*0178*/ 	.byte	0x03, 0x50
        /*017a*/ 	.short	0x0000


	//----- nvinfo : EIATTR_MAXREG_COUNT
	.align		4
        /*017c*/ 	.byte	0x03, 0x1b
        /*017e*/ 	.short	0x00ff


	//----- nvinfo : EIATTR_MERCURY_ISA_VERSION
	.align		4
        /*0180*/ 	.byte	0x03, 0x5f
        /*0182*/ 	.short	0x0101


	//----- nvinfo : EIATTR_INT_WARP_WIDE_INSTR_OFFSETS
	.align		4
        /*0184*/ 	.byte	0x04, 0x31
        /*0186*/ 	.short	(.L_55 - .L_54)


	//   ....[0]....
.L_54:
        /*0188*/ 	.word	0x00000370


	//----- nvinfo : EIATTR_VRC_CTA_INIT_COUNT
	.align		4
.L_55:
        /*018c*/ 	.byte	0x02, 0x4a
	.zero		1
	.zero		1


	//----- nvinfo : EIATTR_EXIT_INSTR_OFFSETS
	.align		4
        /*0190*/ 	.byte	0x04, 0x1c
        /*0192*/ 	.short	(.L_57 - .L_56)


	//   ....[0]....
.L_56:
        /*0194*/ 	.word	0x00000070


	//   ....[1]....
        /*0198*/ 	.word	0x00000130


	//   ....[2]....
        /*019c*/ 	.word	0x00000410


	//   ....[3]....
        /*01a0*/ 	.word	0x00000440


	//   ....[4]....
        /*01a4*/ 	.word	0x00000510


	//   ....[5]....
        /*01a8*/ 	.word	0x00000a60


	//----- nvinfo : EIATTR_CRS_STACK_SIZE
	.align		4
.L_57:
        /*01ac*/ 	.byte	0x04, 0x1e
        /*01ae*/ 	.short	(.L_59 - .L_58)
.L_58:
        /*01b0*/ 	.word	0x00000000


	//----- nvinfo : EIATTR_CBANK_PARAM_SIZE
	.align		4
.L_59:
        /*01b4*/ 	.byte	0x03, 0x19
        /*01b6*/ 	.short	0x009c


	//----- nvinfo : EIATTR_PARAM_CBANK
	.align		4
        /*01b8*/ 	.byte	0x04, 0x0a
        /*01ba*/ 	.short	(.L_61 - .L_60)
	.align		4
.L_60:
        /*01bc*/ 	.word	index@(.nv.constant0.cuda_update_live)
        /*01c0*/ 	.short	0x0380
        /*01c2*/ 	.short	0x009c


	//----- nvinfo : EIATTR_SW_WAR
	.align		4
.L_61:
        /*01c4*/ 	.byte	0x04, 0x36
        /*01c6*/ 	.short	(.L_63 - .L_62)
.L_62:
        /*01c8*/ 	.word	0x00000008
.L_63:


//--------------------- .nv.callgraph             --------------------------
	.section	.nv.callgraph,"",@"SHT_CUDA_CALLGRAPH"
	.align	4
	.sectionentsize	8
	.align		4
        /*0000*/ 	.word	0x00000000
	.align		4
        /*0004*/ 	.word	0xffffffff
	.align		4
        /*0008*/ 	.word	0x00000000
	.align		4
        /*000c*/ 	.word	0xfffffffe
	.align		4
        /*0010*/ 	.word	0x00000000
	.align		4
        /*0014*/ 	.word	0xfffffffd
	.align		4
        /*0018*/ 	.word	0x00000000
	.align		4
        /*001c*/ 	.word	0xfffffffc


//--------------------- .text.cuda_update_live    --------------------------
	.section	.text.cuda_update_live,"ax",@progbits
	.align	128
        .global         cuda_update_live
        .type           cuda_update_live,@function
        .size           cuda_update_live,(.L_x_14 - cuda_update_live)
        .other          cuda_update_live,@"STO_CUDA_ENTRY STV_DEFAULT"
cuda_update_live:
.text.cuda_update_live:
[----:B------:R-:W-:Y:S01]  /*0000*/  LDC R1, c[0x0][0x37c] ;  /* 0x0000df00ff017b82 */ /* 0x000fe20000000800 */
[----:B------:R-:W0:Y:S07]  /*0010*/  S2R R0, SR_TID.X ;  /* 0x0000000000007919 */ /* 0x000e2e0000002100 */
[----:B------:R-:W0:Y:S01]  /*0020*/  S2UR UR4, SR_CTAID.X ;  /* 0x00000000000479c3 */ /* 0x000e220000002500 */
[----:B------:R-:W1:Y:S07]  /*0030*/  LDCU UR5, c[0x0][0x380] ;  /* 0x00007000ff0577ac */ /* 0x000e6e0008000800 */
[----:B------:R-:W0:Y:S02]  /*0040*/  LDC R3, c[0x0][0x360] ;  /* 0x0000d800ff037b82 */ /* 0x000e240000000800 */
[----:B0-----:R-:W-:-:S05]  /*0050*/  IMAD R0, R3, UR4, R0 ;  /* 0x0000000403007c24 */ /* 0x001fca000f8e0200 */
[----:B-1----:R-:W-:-:S13]  /*0060*/  ISETP.GE.AND P0, PT, R0, UR5, PT ;  /* 0x0000000500007c0c */ /* 0x002fda000bf06270 */
[----:B------:R-:W-:Y:S05]  /*0070*/  @P0 EXIT ;  /* 0x000000000000094d */ /* 0x000fea0003800000 */
[----:B------:R-:W0:Y:S01]  /*0080*/  LDCU.64 UR4, c[0x0][0x3e0] ;  /* 0x00007c00ff0477ac */ /* 0x000e220008000a00 */
[----:B------:R-:W1:Y:S01]  /*0090*/  LDCU.64 UR6, c[0x0][0x358] ;  /* 0x00006b00ff0677ac */ /* 0x000e620008000a00 */
[----:B------:R-:W2:Y:S01]  /*00a0*/  LDCU.64 UR8, c[0x0][0x3e8] ;  /* 0x00007d00ff0877ac */ /* 0x000ea20008000a00 */
[----:B------:R-:W3:Y:S01]  /*00b0*/  LDCU.64 UR12, c[0x0][0x3e8] ;  /* 0x00007d00ff0c77ac */ /* 0x000ee20008000a00 */
[----:B------:R-:W4:Y:S01]  /*00c0*/  LDCU.64 UR10, c[0x0][0x390] ;  /* 0x00007200ff0a77ac */ /* 0x000f220008000a00 */
[----:B0-----:R-:W-:-:S04]  /*00d0*/  IADD3 R2, P0, PT, R0, UR4, RZ ;  /* 0x0000000400027c10 */ /* 0x001fc8000ff1e0ff */
[----:B------:R-:W-:-:S05]  /*00e0*/  LEA.HI.X.SX32 R3, R0, UR5, 0x1, P0 ;  /* 0x0000000500037c11 */ /* 0x000fca00080f0eff */
[----:B-1----:R-:W5:Y:S02]  /*00f0*/  LDG.E.U8 R4, desc[UR6][R2.64] ;  /* 0x0000000602047981 */ /* 0x002f64000c1e1100 */
[----:B-----5:R-:W-:-:S13]  /*0100*/  ISETP.NE.AND P0, PT, R4, 0x1, PT ;  /* 0x000000010400780c */ /* 0x020fda0003f05270 */
[----:B--234-:R-:W-:Y:S05]  /*0110*/  @!P0 BRA `(.L_x_0) ;  /* 0x0000000000cc8947 */ /* 0x01cfea0003800000 */
[----:B------:R-:W-:-:S13]  /*0120*/  ISETP.NE.AND P0, PT, R4, 0x2, PT ;  /* 0x000000020400780c */ /* 0x000fda0003f05270 */
[----:B------:R-:W-:Y:S05]  /*0130*/  @P0 EXIT ;  /* 0x000000000000094d */ /* 0x000fea0003800000 */
[----:B------:R-:W0:Y:S02]  /*0140*/  LDC.64 R4, c[0x0][0x410] ;  /* 0x00010400ff047b82 */ /* 0x000e240000000a00 */
[----:B0-----:R-:W-:-:S05]  /*0150*/  IMAD.WIDE R4, R0, 0x4, R4 ;  /* 0x0000000400047825 */ /* 0x001fca00078e0204 */
[----:B------:R-:W2:Y:S02]  /*0160*/  LDG.E R6, desc[UR6][R4.64] ;  /* 0x0000000604067981 */ /* 0x000ea4000c1e1900 */
[----:B--2---:R-:W-:-:S13]  /*0170*/  ISETP.NE.AND P0, PT, R6, RZ, PT ;  /* 0x000000ff0600720c */ /* 0x004fda0003f05270 */
[----:B------:R-:W-:Y:S05]  /*0180*/  @P0 BRA `(.L_x_1) ;  /* 0x0000000000a40947 */ /* 0x000fea0003800000 */
[----:B------:R-:W0:Y:S01]  /*0190*/  LDC.64 R6, c[0x0][0x3c8] ;  /* 0x0000f200ff067b82 */ /* 0x000e220000000a00 */
[----:B------:R-:W1:Y:S07]  /*01a0*/  S2R R14, SR_LANEID ;  /* 0x00000000000e7919 */ /* 0x000e6e0000000000 */
[----:B------:R-:W2:Y:S01]  /*01b0*/  LDC.64 R4, c[0x0][0x3f8] ;  /* 0x0000fe00ff047b82 */ /* 0x000ea20000000a00 */
[----:B0-----:R-:W-:-:S05]  /*01c0*/  IMAD.WIDE R6, R0, 0x4, R6 ;  /* 0x0000000400067825 */ /* 0x001fca00078e0206 */
[----:B------:R-:W3:Y:S04]  /*01d0*/  LDG.E R15, desc[UR6][R6.64] ;  /* 0x00000006060f7981 */ /* 0x000ee8000c1e1900 */
[----:B------:R-:W3:Y:S01]  /*01e0*/  LDG.E R8, desc[UR6][R6.64+0x4] ;  /* 0x0000040606087981 */ /* 0x000ee2000c1e1900 */
[----:B------:R-:W-:Y:S01]  /*01f0*/  BSSY.RECONVERGENT B0, `(.L_x_2) ;  /* 0x0000016000007945 */ /* 0x000fe20003800200 */
[----:B---3--:R-:W-:-:S13]  /*0200*/  ISETP.GE.U32.AND P0, PT, R15, R8, PT ;  /* 0x000000080f00720c */ /* 0x008fda0003f06070 */
[----:B-12---:R-:W-:Y:S05]  /*0210*/  @P0 BRA `(.L_x_3) ;  /* 0x00000000004c0947 */ /* 0x006fea0003800000 */
[----:B------:R-:W0:Y:S08]  /*0220*/  LDC R25, c[0x0][0x40c] ;  /* 0x00010300ff197b82 */ /* 0x000e300000000800 */
[----:B------:R-:W1:Y:S08]  /*0230*/  LDC.64 R8, c[0x0][0x3c0] ;  /* 0x0000f000ff087b82 */ /* 0x000e700000000a00 */
[----:B------:R-:W2:Y:S08]  /*0240*/  LDC.64 R10, c[0x0][0x3a0] ;  /* 0x0000e800ff0a7b82 */ /* 0x000eb00000000a00 */
[----:B------:R-:W3:Y:S02]  /*0250*/  LDC.64 R12, c[0x0][0x398] ;  /* 0x0000e600ff0c7b82 */ /* 0x000ee40000000a00 */
.L_x_4:
[----:B-1----:R-:W-:-:S06]  /*0260*/  IMAD.WIDE R22, R15, 0x4, R8 ;  /* 0x000000040f167825 */ /* 0x002fcc00078e0208 */
[----:B------:R-:W4:Y:S01]  /*0270*/  LDG.E R23, desc[UR6][R22.64] ;  /* 0x0000000616177981 */ /* 0x000f22000c1e1900 */
[----:B------:R-:W-:Y:S01]  /*0280*/  IMAD.MOV.U32 R24, RZ, RZ, 0x3 ;  /* 0x00000003ff187424 */ /* 0x000fe200078e00ff */
[C---:B----4-:R-:W-:Y:S01]  /*0290*/  IADD3 R16, P0, PT, R23.reuse, UR8, RZ ;  /* 0x0000000817107c10 */ /* 0x050fe2000ff1e0ff */
[----:B--2---:R-:W-:-:S03]  /*02a0*/  IMAD.WIDE R20, R23, 0x4, R10 ;  /* 0x0000000417147825 */ /* 0x004fc600078e020a */
[C---:B------:R-:W-:Y:S01]  /*02b0*/  LEA.HI.X.SX32 R17, R23.reuse, UR9, 0x1, P0 ;  /* 0x0000000917117c11 */ /* 0x040fe200080f0eff */
[----:B---3--:R-:W-:Y:S01]  /*02c0*/  IMAD.WIDE R18, R23, 0x4, R12 ;  /* 0x0000000417127825 */ /* 0x008fe200078e020c */
[----:B------:R-:W-:Y:S01]  /*02d0*/  PRMT R23, R24, 0x7610, R23 ;  /* 0x0000761018177816 */ /* 0x000fe20000000017 */
[----:B------:R4:W-:Y:S04]  /*02e0*/  STG.E desc[UR6][R20.64], RZ ;  /* 0x000000ff14007986 */ /* 0x0009e8000c101906 */
[----:B0-----:R4:W-:Y:S04]  /*02f0*/  STG.E desc[UR6][R18.64], R25 ;  /* 0x0000001912007986 */ /* 0x0019e8000c101906 */
[----:B------:R4:W-:Y:S04]  /*0300*/  STG.E.U8 desc[UR6][R16.64], R23 ;  /* 0x0000001710007986 */ /* 0x0009e8000c101106 */
[----:B------:R-:W2:Y:S01]  /*0310*/  LDG.E R24, desc[UR6][R6.64+0x4] ;  /* 0x0000040606187981 */ /* 0x000ea2000c1e1900 */
[----:B------:R-:W-:-:S05]  /*0320*/  VIADD R15, R15, 0x1 ;  /* 0x000000010f0f7836 */ /* 0x000fca0000000000 */
[----:B--2---:R-:W-:-:S13]  /*0330*/  ISETP.GE.U32.AND P0, PT, R15, R24, PT ;  /* 0x000000180f00720c */ /* 0x004fda0003f06070 */
[----:B----4-:R-:W-:Y:S05]  /*0340*/  @!P0 BRA `(.L_x_4) ;  /* 0xfffffffc00c48947 */ /* 0x010fea000383ffff */
.L_x_3:
[----:B------:R-:W-:Y:S05]  /*0350*/  BSYNC.RECONVERGENT B0 ;  /* 0x0000000000007941 */ /* 0x000fea0003800200 */
.L_x_2:
[----:B------:R-:W0:Y:S01]  /*0360*/  LDC R9, c[0x0][0x400] ;  /* 0x00010000ff097b82 */ /* 0x000e220000000800 */
[----:B------:R-:W-:Y:S01]  /*0370*/  VOTEU.ANY UR4, UPT, PT ;  /* 0x0000000000047886 */ /* 0x000fe200038e0100 */
[----:B------:R-:W-:Y:S01]  /*0380*/  IMAD.WIDE R4, R0, 0x4, R4 ;  /* 0x0000000400047825 */ /* 0x000fe200078e0204 */
[----:B------:R-:W-:Y:S01]  /*0390*/  UFLO.U32 UR5, UR4 ;  /* 0x00000004000572bd */ /* 0x000fe200080e0000 */
[----:B------:R-:W-:Y:S01]  /*03a0*/  STG.E.U8 desc[UR6][R2.64], RZ ;  /* 0x000000ff02007986 */ /* 0x000fe2000c101106 */
[----:B------:R-:W-:-:S03]  /*03b0*/  UPOPC UR4, UR4 ;  /* 0x00000004000472bf */ /* 0x000fc60008000000 */
[----:B------:R-:W1:Y:S01]  /*03c0*/  LDC.64 R6, c[0x0][0x3f0] ;  /* 0x0000fc00ff067b82 */ /* 0x000e620000000a00 */
[----:B------:R-:W-:Y:S02]  /*03d0*/  ISETP.EQ.U32.AND P0, PT, R14, UR5, PT ;  /* 0x000000050e007c0c */ /* 0x000fe4000bf02070 */
[----:B------:R-:W-:Y:S01]  /*03e0*/  IMAD R11, RZ, RZ, -UR4 ;  /* 0x80000004ff0b7e24 */ /* 0x000fe2000f8e02ff */
[----:B0-----:R-:W-:Y:S10]  /*03f0*/  STG.E desc[UR6][R4.64], R9 ;  /* 0x0000000904007986 */ /* 0x001ff4000c101906 */
[----:B-1----:R-:W-:Y:S01]  /*0400*/  @P0 REDG.E.ADD.STRONG.GPU desc[UR6][R6.64], R11 ;  /* 0x0000000b0600098e */ /* 0x002fe2000c12e106 */
[----:B------:R-:W-:Y:S05]  /*0410*/  EXIT ;  /* 0x000000000000794d */ /* 0x000fea0003800000 */
.L_x_1:
[----:B------:R-:W-:-:S05]  /*0420*/  IADD3 R3, PT, PT, R6, -0x1, RZ ;  /* 0xffffffff06037810 */ /* 0x000fca0007ffe0ff */
[----:B------:R-:W-:Y:S01]  /*0430*/  STG.E desc[UR6][R4.64], R3 ;  /* 0x0000000304007986 */ /* 0x000fe2000c101906 */
[----:B------:R-:W-:Y:S05]  /*0440*/  EXIT ;  /* 0x000000000000794d */ /* 0x000fea0003800000 */
.L_x_0:
[----:B------:R-:W0:Y:S01]  /*0450*/  LDC.64 R4, c[0x0][0x3b8] ;  /* 0x0000ee00ff047b82 */ /* 0x000e220000000a00 */
[----:B------:R-:W1:Y:S07]  /*0460*/  LDCU UR4, c[0x0][0x404] ;  /* 0x00008080ff0477ac */ /* 0x000e6e0008000800 */
[----:B------:R-:W2:Y:S08]  /*0470*/  LDC.64 R8, c[0x0][0x3b0] ;  /* 0x0000ec00ff087b82 */ /* 0x000eb00000000a00 */
[----:B------:R-:W3:Y:S01]  /*0480*/  LDC.64 R6, c[0x0][0x388] ;  /* 0x0000e200ff067b82 */ /* 0x000ee20000000a00 */
[----:B0-----:R-:W-:-:S06]  /*0490*/  IMAD.WIDE R4, R0, 0x4, R4 ;  /* 0x0000000400047825 */ /* 0x001fcc00078e0204 */
[----:B------:R-:W1:Y:S01]  /*04a0*/  LDG.E R4, desc[UR6][R4.64] ;  /* 0x0000000604047981 */ /* 0x000e62000c1e1900 */
[----:B--2---:R-:W-:-:S06]  /*04b0*/  IMAD.WIDE R8, R0, 0x4, R8 ;  /* 0x0000000400087825 */ /* 0x004fcc00078e0208 */
[----:B------:R-:W2:Y:S01]  /*04c0*/  LDG.E R9, desc[UR6][R8.64] ;  /* 0x0000000608097981 */ /* 0x000ea2000c1e1900 */
[----:B-1----:R-:W-:-:S04]  /*04d0*/  VIADD R11, R4, UR4 ;  /* 0x00000004040b7c36 */ /* 0x002fc80008000000 */
[----:B---3--:R-:W-:-:S06]  /*04e0*/  IMAD.WIDE.U32 R6, R11, 0x4, R6 ;  /* 0x000000040b067825 */ /* 0x008fcc00078e0006 */
[----:B------:R-:W2:Y:S02]  /*04f0*/  LDG.E R6, desc[UR6][R6.64] ;  /* 0x0000000606067981 */ /* 0x000ea4000c1e1900 */
[----:B--2---:R-:W-:-:S13]  /*0500*/  FSETP.GE.AND P0, PT, R6, R9, PT ;  /* 0x000000090600720b */ /* 0x004fda0003f06000 */
[----:B------:R-:W-:Y:S05]  /*0510*/  @!P0 EXIT ;  /* 0x000000000000894d */ /* 0x000fea0003800000 */
[----:B------:R-:W0:Y:S08]  /*0520*/  LDC.64 R6, c[0x0][0x3c8] ;  /* 0x0000f200ff067b82 */ /* 0x000e300000000a00 */
[----:B------:R-:W1:Y:S01]  /*0530*/  LDC.64 R4, c[0x0][0x3d8] ;  /* 0x0000f600ff047b82 */ /* 0x000e620000000a00 */
[----:B0-----:R-:W-:-:S05]  /*0540*/  IMAD.WIDE R6, R0, 0x4, R6 ;  /* 0x0000000400067825 */ /* 0x001fca00078e0206 */
[----:B------:R-:W2:Y:S04]  /*0550*/  LDG.E R12, desc[UR6][R6.64] ;  /* 0x00000006060c7981 */ /* 0x000ea8000c1e1900 */
[----:B------:R-:W2:Y:S01]  /*0560*/  LDG.E R9, desc[UR6][R6.64+0x4] ;  /* 0x0000040606097981 */ /* 0x000ea2000c1e1900 */
[----:B------:R-:W-:Y:S01]  /*0570*/  BSSY.RECONVERGENT B0, `(.L_x_5) ;  /* 0x0000017000007945 */ /* 0x000fe20003800200 */
[----:B-1----:R-:W-:Y:S01]  /*0580*/  IMAD.WIDE R4, R0, 0x4, R4 ;  /* 0x0000000400047825 */ /* 0x002fe200078e0204 */
[----:B--2---:R-:W-:-:S13]  /*0590*/  ISETP.GE.U32.AND P0, PT, R12, R9, PT ;  /* 0x000000090c00720c */ /* 0x004fda0003f06070 */
[----:B------:R-:W-:Y:S05]  /*05a0*/  @P0 BRA `(.L_x_6) ;  /* 0x00000000004c0947 */ /* 0x000fea0003800000 */
[----:B------:R-:W0:Y:S01]  /*05b0*/  LDC.64 R8, c[0x0][0x3c0] ;  /* 0x0000f000ff087b82 */ /* 0x000e220000000a00 */
[----:B------:R-:W-:-:S07]  /*05c0*/  IMAD.MOV.U32 R19, RZ, RZ, R12 ;  /* 0x000000ffff137224 */ /* 0x000fce00078e000c */
[----:B------:R-:W1:Y:S02]  /*05d0*/  LDC.64 R10, c[0x0][0x3a0] ;  /* 0x0000e800ff0a7b82 */ /* 0x000e640000000a00 */
.L_x_7:
[----:B0-----:R-:W-:-:S06]  /*05e0*/  IMAD.WIDE R12, R19, 0x4, R8 ;  /* 0x00000004130c7825 */ /* 0x001fcc00078e0208 */
[----:B------:R-:W1:Y:S02]  /*05f0*/  LDG.E R13, desc[UR6][R12.64] ;  /* 0x000000060c0d7981 */ /* 0x000e64000c1e1900 */
[----:B-1----:R-:W-:-:S05]  /*0600*/  IMAD.WIDE R16, R13, 0x4, R10 ;  /* 0x000000040d107825 */ /* 0x002fca00078e020a */
[----:B------:R-:W2:Y:S01]  /*0610*/  LDG.E R14, desc[UR6][R16.64] ;  /* 0x00000006100e7981 */ /* 0x000ea2000c1e1900 */
[----:B------:R-:W-:Y:S01]  /*0620*/  HFMA2 R18, -RZ, RZ, 0, 1.1920928955078125e-07 ;  /* 0x00000002ff127431 */ /* 0x000fe200000001ff */
[----:B--2---:R-:W-:Y:S02]  /*0630*/  FSETP.GT.AND P0, PT, R14, RZ, PT ;  /* 0x000000ff0e00720b */ /* 0x004fe40003f04000 */
[----:B------:R-:W-:-:S04]  /*0640*/  IADD3 R14, P1, PT, R13, UR12, RZ ;  /* 0x0000000c0d0e7c10 */ /* 0x000fc8000ff3e0ff */
[----:B------:R-:W-:Y:S02]  /*0650*/  LEA.HI.X.SX32 R15, R13, UR13, 0x1, P1 ;  /* 0x0000000d0d0f7c11 */ /* 0x000fe400088f0eff */
[----:B------:R-:W-:-:S05]  /*0660*/  PRMT R13, R18, 0x7610, R13 ;  /* 0x00007610120d7816 */ /* 0x000fca000000000d */
[----:B------:R-:W0:Y:S02]  /*0670*/  @P0 LDC R21, c[0x0][0x3a8] ;  /* 0x0000ea00ff150b82 */ /* 0x000e240000000800 */
[----:B0-----:R2:W-:Y:S04]  /*0680*/  @P0 STG.E desc[UR6][R16.64], R21 ;  /* 0x0000001510000986 */ /* 0x0015e8000c101906 */
[----:B------:R2:W-:Y:S04]  /*0690*/  STG.E.U8 desc[UR6][R14.64], R13 ;  /* 0x0000000d0e007986 */ /* 0x0005e8000c101106 */
[----:B------:R-:W3:Y:S01]  /*06a0*/  LDG.E R12, desc[UR6][R6.64+0x4] ;  /* 0x00000406060c7981 */ /* 0x000ee2000c1e1900 */
[----:B------:R-:W-:-:S05]  /*06b0*/  VIADD R19, R19, 0x1 ;  /* 0x0000000113137836 */ /* 0x000fca0000000000 */
[----:B---3--:R-:W-:-:S13]  /*06c0*/  ISETP.GE.U32.AND P0, PT, R19, R12, PT ;  /* 0x0000000c1300720c */ /* 0x008fda0003f06070 */
[----:B--2---:R-:W-:Y:S05]  /*06d0*/  @!P0 BRA `(.L_x_7) ;  /* 0xfffffffc00c08947 */ /* 0x004fea000383ffff */
.L_x_6:
[----:B------:R-:W-:Y:S05]  /*06e0*/  BSYNC.RECONVERGENT B0 ;  /* 0x0000000000007941 */ /* 0x000fea0003800200 */
.L_x_5:
[----:B------:R-:W2:Y:S04]  /*06f0*/  LDG.E R9, desc[UR6][R4.64] ;  /* 0x0000000604097981 */ /* 0x000ea8000c1e1900 */
[----:B------:R-:W2:Y:S01]  /*0700*/  LDG.E R6, desc[UR6][R4.64+0x4] ;  /* 0x0000040604067981 */ /* 0x000ea2000c1e1900 */
[----:B------:R-:W-:Y:S01]  /*0710*/  BSSY.RECONVERGENT B0, `(.L_x_8) ;  /* 0x000002e000007945 */ /* 0x000fe20003800200 */
[----:B--2---:R-:W-:-:S13]  /*0720*/  ISETP.GE.U32.AND P0, PT, R9, R6, PT ;  /* 0x000000060900720c */ /* 0x004fda0003f06070 */
[----:B------:R-:W-:Y:S05]  /*0730*/  @P0 BRA `(.L_x_9) ;  /* 0x0000000000ac0947 */ /* 0x000fea0003800000 */
[----:B------:R-:W0:Y:S01]  /*0740*/  LDC R15, c[0x0][0x408] ;  /* 0x00010200ff0f7b82 */ /* 0x000e220000000800 */
[----:B------:R-:W-:-:S07]  /*0750*/  IMAD.MOV.U32 R8, RZ, RZ, RZ ;  /* 0x000000ffff087224 */ /* 0x000fce00078e00ff */
[----:B------:R-:W1:Y:S02]  /*0760*/  LDC.64 R6, c[0x0][0x3d0] ;  /* 0x0000f400ff067b82 */ /* 0x000e640000000a00 */
.L_x_12:
[----:B-1----:R-:W-:-:S05]  /*0770*/  IMAD.WIDE R10, R9, 0x4, R6 ;  /* 0x00000004090a7825 */ /* 0x002fca00078e0206 */
[----:B------:R-:W2:Y:S01]  /*0780*/  LDG.E R16, desc[UR6][R10.64] ;  /* 0x000000060a107981 */ /* 0x000ea2000c1e1900 */
[----:B------:R-:W-:Y:S01]  /*0790*/  BSSY.RECONVERGENT B1, `(.L_x_10) ;  /* 0x0000020000017945 */ /* 0x000fe20003800200 */
[----:B--2---:R-:W-:-:S13]  /*07a0*/  ISETP.NE.AND P0, PT, R16, RZ, PT ;  /* 0x000000ff1000720c */ /* 0x004fda0003f05270 */
[----:B------:R-:W-:Y:S05]  /*07b0*/  @!P0 BRA `(.L_x_11) ;  /* 0x0000000000748947 */ /* 0x000fea0003800000 */
[----:B0-----:R-:W-:Y:S02]  /*07c0*/  IABS R14, R15 ;  /* 0x0000000f000e7213 */ /* 0x001fe40000000000 */
[----:B------:R-:W-:Y:S02]  /*07d0*/  IABS R17, R8 ;  /* 0x0000000800117213 */ /* 0x000fe40000000000 */
[----:B------:R-:W0:Y:S01]  /*07e0*/  I2F.RP R12, R14 ;  /* 0x0000000e000c7306 */ /* 0x000e220000209400 */
[----:B------:R-:W-:-:S07]  /*07f0*/  ISETP.GE.AND P2, PT, R8, RZ, PT ;  /* 0x000000ff0800720c */ /* 0x000fce0003f46270 */
[----:B0-----:R-:W0:Y:S02]  /*0800*/  MUFU.RCP R12, R12 ;  /* 0x0000000c000c7308 */ /* 0x001e240000001000 */
[----:B0-----:R-:W-:Y:S01]  /*0810*/  IADD3 R10, PT, PT, R12, 0xffffffe, RZ ;  /* 0x0ffffffe0c0a7810 */ /* 0x001fe20007ffe0ff */
[----:B------:R-:W-:-:S05]  /*0820*/  IMAD.MOV.U32 R12, RZ, RZ, 0x4 ;  /* 0x00000004ff0c7424 */ /* 0x000fca00078e00ff */
[----:B------:R0:W1:Y:S02]  /*0830*/  F2I.FTZ.U32.TRUNC.NTZ R11, R10 ;  /* 0x0000000a000b7305 */ /* 0x000064000021f000 */
[----:B0-----:R-:W-:Y:S02]  /*0840*/  IMAD.MOV.U32 R10, RZ, RZ, RZ ;  /* 0x000000ffff0a7224 */ /* 0x001fe400078e00ff */
[----:B-1----:R-:W-:-:S04]  /*0850*/  IMAD.MOV R13, RZ, RZ, -R11 ;  /* 0x000000ffff0d7224 */ /* 0x002fc800078e0a0b */
[----:B------:R-:W-:-:S04]  /*0860*/  IMAD R13, R13, R14, RZ ;  /* 0x0000000e0d0d7224 */ /* 0x000fc800078e02ff */
[----:B------:R-:W-:Y:S01]  /*0870*/  IMAD.HI.U32 R11, R11, R13, R10 ;  /* 0x0000000d0b0b7227 */ /* 0x000fe200078e000a */
[----:B------:R-:W-:-:S05]  /*0880*/  MOV R13, R17 ;  /* 0x00000011000d7202 */ /* 0x000fca0000000f00 */
[----:B------:R-:W-:-:S04]  /*0890*/  IMAD.HI.U32 R11, R11, R13, RZ ;  /* 0x0000000d0b0b7227 */ /* 0x000fc800078e00ff */
[----:B------:R-:W-:-:S04]  /*08a0*/  IMAD.MOV R11, RZ, RZ, -R11 ;  /* 0x000000ffff0b7224 */ /* 0x000fc800078e0a0b */
[----:B------:R-:W-:Y:S02]  /*08b0*/  IMAD R11, R14, R11, R13 ;  /* 0x0000000b0e0b7224 */ /* 0x000fe400078e020d */
[----:B------:R-:W-:-:S03]  /*08c0*/  HFMA2 R13, -RZ, RZ, 0, 4.76837158203125e-07 ;  /* 0x00000008ff0d7431 */ /* 0x000fc600000001ff */
[----:B------:R-:W-:-:S13]  /*08d0*/  ISETP.GT.U32.AND P0, PT, R14, R11, PT ;  /* 0x0000000b0e00720c */ /* 0x000fda0003f04070 */
[----:B------:R-:W-:Y:S01]  /*08e0*/  @!P0 IMAD.IADD R11, R11, 0x1, -R14 ;  /* 0x000000010b0b8824 */ /* 0x000fe200078e0a0e */
[----:B------:R-:W-:-:S04]  /*08f0*/  ISETP.NE.AND P0, PT, R15, RZ, PT ;  /* 0x000000ff0f00720c */ /* 0x000fc80003f05270 */
[----:B------:R-:W-:-:S13]  /*0900*/  ISETP.GT.U32.AND P1, PT, R14, R11, PT ;  /* 0x0000000b0e00720c */ /* 0x000fda0003f24070 */
[----:B------:R-:W-:Y:S02]  /*0910*/  @!P1 IADD3 R11, PT, PT, R11, -R14, RZ ;  /* 0x8000000e0b0b9210 */ /* 0x000fe40007ffe0ff */
[----:B------:R-:W-:-:S03]  /*0920*/  IADD3 R10, P1, PT, R16, UR10, RZ ;  /* 0x0000000a100a7c10 */ /* 0x000fc6000ff3e0ff */
[----:B------:R-:W-:Y:S01]  /*0930*/  @!P2 IMAD.MOV R11, RZ, RZ, -R11 ;  /* 0x000000ffff0ba224 */ /* 0x000fe200078e0a0b */
[----:B------:R-:W-:-:S04]  /*0940*/  @!P0 LOP3.LUT R11, RZ, R15, RZ, 0x33, !PT ;  /* 0x0000000fff0b8212 */ /* 0x000fc800078e33ff */
[----:B------:R-:W-:Y:S01]  /*0950*/  ISETP.GT.U32.AND P0, PT, R11, 0x3, PT ;  /* 0x000000030b00780c */ /* 0x000fe20003f04070 */
[----:B------:R-:W-:-:S12]  /*0960*/  IMAD.X R11, RZ, RZ, UR11, P1 ;  /* 0x0000000bff0b7e24 */ /* 0x000fd800088e06ff */
[----:B------:R1:W-:Y:S04]  /*0970*/  @!P0 STG.E.U8 desc[UR6][R10.64], R12 ;  /* 0x0000000c0a008986 */ /* 0x0003e8000c101106 */
[----:B------:R1:W-:Y:S02]  /*0980*/  @P0 STG.E.U8 desc[UR6][R10.64], R13 ;  /* 0x0000000d0a000986 */ /* 0x0003e4000c101106 */
.L_x_11:
[----:B------:R-:W-:Y:S05]  /*0990*/  BSYNC.RECONVERGENT B1 ;  /* 0x0000000000017941 */ /* 0x000fea0003800200 */
.L_x_10:
[----:B-1----:R-:W2:Y:S01]  /*09a0*/  LDG.E R10, desc[UR6][R4.64+0x4] ;  /* 0x00000406040a7981 */ /* 0x002ea2000c1e1900 */
[----:B------:R-:W-:Y:S01]  /*09b0*/  VIADD R9, R9, 0x1 ;  /* 0x0000000109097836 */ /* 0x000fe20000000000 */
[----:B------:R-:W-:-:S04]  /*09c0*/  IADD3 R8, PT, PT, R8, 0x1, RZ ;  /* 0x0000000108087810 */ /* 0x000fc80007ffe0ff */
[----:B--2---:R-:W-:-:S13]  /*09d0*/  ISETP.GE.U32.AND P0, PT, R9, R10, PT ;  /* 0x0000000a0900720c */ /* 0x004fda0003f06070 */
[----:B------:R-:W-:Y:S05]  /*09e0*/  @!P0 BRA `(.L_x_12) ;  /* 0xfffffffc00608947 */ /* 0x000fea000383ffff */
.L_x_9:
[----:B------:R-:W-:Y:S05]  /*09f0*/  BSYNC.RECONVERGENT B0 ;  /* 0x0000000000007941 */ /* 0x000fea0003800200 */
.L_x_8:
[----:B------:R-:W1:Y:S01]  /*0a00*/  LDC.64 R4, c[0x0][0x410] ;  /* 0x00010400ff047b82 */ /* 0x000e620000000a00 */
[----:B------:R-:W-:-:S05]  /*0a10*/  IMAD.MOV.U32 R6, RZ, RZ, 0x2 ;  /* 0x00000002ff067424 */ /* 0x000fca00078e00ff */
[----:B------:R-:W-:Y:S02]  /*0a20*/  STG.E.U8 desc[UR6][R2.64], R6 ;  /* 0x0000000602007986 */ /* 0x000fe4000c101106 */
[----:B------:R-:W2:Y:S01]  /*0a30*/  LDC R7, c[0x0][0x418] ;  /* 0x00010600ff077b82 */ /* 0x000ea20000000800 */
[----:B-1----:R-:W-:-:S05]  /*0a40*/  IMAD.WIDE R4, R0, 0x4, R4 ;  /* 0x0000000400047825 */ /* 0x002fca00078e0204 */
[----:B--2---:R-:W-:Y:S01]  /*0a50*/  STG.E desc[UR6][R4.64], R7 ;  /* 0x0000000704007986 */ /* 0x004fe2000c101906 */
[----:B------:R-:W-:Y:S05]  /*0a60*/  EXIT ;  /* 0x000000000000794d */ /* 0x000fea0003800000 */
.L_x_13:
[----:B------:R-:W-:-:S00]  /*0a70*/  BRA `(.L_x_13) ;  /* 0xfffffffc00fc7947 */ /* 0x000fc0000383ffff */
[----:B------:R-:W-:-:S00]  /*0a80*/  NOP ;  /* 0x0000000000007918 */ /* 0x000fc00000000000 */
[----:B------:R-:W-:-:S00]  /*0a90*/  NOP ;  /* 0x0000000000007918 */ /* 0x000fc00000000000 */
[----:B------:R-:W-:-:S00]  /*0aa0*/  NOP ;  /* 0x0000000000007918 */ /* 0x000fc00000000000 */
[----:B------:R-:W-:-:S00]  /*0ab0*/  NOP ;  /* 0x0000000000007918 */ /* 0x000fc00000000000 */
[----:B------:R-:W-:-:S00]  /*0ac0*/  NOP ;  /* 0x0000000000007918 */ /* 0x000fc00000000000 */
[----:B------:R-:W-:-:S00]  /*0ad0*/  NOP ;  /* 0x0000000000007918 */ /* 0x000fc00000000000 */
[----:B------:R-:W-:-:S00]  /*0ae0*/  NOP ;  /* 0x0000000000007918 */ /* 0x000fc00000000000 */
[----:B------:R-:W-:-:S00]  /*0af0*/  NOP ;  /* 0x0000000000007918 */ /* 0x000fc00000000000 */
.L_x_14:


//--------------------- .nv.shared.reserved.0     --------------------------
	.section	.nv.shared.reserved.0,"aw",@nobits
	.weak		__nv_reservedSMEM_offset_0_alias
	.size		__nv_reservedSMEM_offset_0_alias, 0, 64
	.other		__nv_reservedSMEM_offset_0_alias,@"STO_CUDA_RESERVED_SHARED STV_DEFAULT"
__nv_reservedSMEM_offset_0_alias:
	.zero		0
	.zero		64


//--------------------- .nv.constant0.cuda_update_live --------------------------
	.section	.nv.constant0.cuda_update_live,"a",@progbits
	.sectionflags	@""
	.align	4
.nv.constant0.cuda_update_live:
	.zero		1052


//--------------------- SYMBOLS --------------------------

	.type		.nv.reservedSmem.offset0,@object
	.size		.nv.reservedSmem.offset0,0x4
